	.headerflags	@"EF_CUDA_TEXMODE_UNIFIED EF_CUDA_64BIT_ADDRESS EF_CUDA_ACCELERATORS EF_CUDA_SM90 EF_CUDA_VIRTUAL_SM(EF_CUDA_SM90)"
	.elftype	@"ET_EXEC"


//--------------------- .nv.info                  --------------------------
	.section	.nv.info,"",@"SHT_CUDA_INFO"
	.align	4


	//----- nvinfo : EIATTR_REGCOUNT
	.align		4
        /*0000*/ 	.byte	0x04, 0x2f
        /*0002*/ 	.short	(.L_3 - .L_2)
	.align		4
.L_2:
        /*0004*/ 	.word	index@(triton_poi_fused__native_batch_norm_legit_no_training_leaky_relu_33)
        /*0008*/ 	.word	0x0000001a


	//----- nvinfo : EIATTR_MIN_STACK_SIZE
	.align		4
.L_3:
        /*000c*/ 	.byte	0x04, 0x12
        /*000e*/ 	.short	(.L_5 - .L_4)
	.align		4
.L_4:
        /*0010*/ 	.word	index@(triton_poi_fused__native_batch_norm_legit_no_training_leaky_relu_33)
        /*0014*/ 	.word	0x00000000


	//----- nvinfo : EIATTR_FRAME_SIZE
	.align		4
.L_5:
        /*0018*/ 	.byte	0x04, 0x11
        /*001a*/ 	.short	(.L_7 - .L_6)
	.align		4
.L_6:
        /*001c*/ 	.word	index@(triton_poi_fused__native_batch_norm_legit_no_training_leaky_relu_33)
        /*0020*/ 	.word	0x00000000


	//----- nvinfo : EIATTR_MIN_STACK_SIZE
	.align		4
.L_7:
        /*0024*/ 	.byte	0x04, 0x12
        /*0026*/ 	.short	(.L_9 - .L_8)
	.align		4
.L_8:
        /*0028*/ 	.word	index@(triton_poi_fused__native_batch_norm_legit_no_training_leaky_relu_33)
        /*002c*/ 	.word	0x00000000
.L_9:


//--------------------- .nv.info.triton_poi_fused__native_batch_norm_legit_no_training_leaky_relu_33 --------------------------
	.section	.nv.info.triton_poi_fused__native_batch_norm_legit_no_training_leaky_relu_33,"",@"SHT_CUDA_INFO"
	.sectionflags	@""
	.align	4


	//----- nvinfo : EIATTR_CUDA_API_VERSION
	.align		4
        /*0000*/ 	.byte	0x04, 0x37
        /*0002*/ 	.short	(.L_11 - .L_10)
.L_10:
        /*0004*/ 	.word	0x0000007c


	//----- nvinfo : EIATTR_KPARAM_INFO
	.align		4
.L_11:
        /*0008*/ 	.byte	0x04, 0x17
        /*000a*/ 	.short	(.L_13 - .L_12)
.L_12:
        /*000c*/ 	.word	0x00000000
        /*0010*/ 	.short	0x0007
        /*0012*/ 	.short	0x0034
        /*0014*/ 	.byte	0x00, 0xf0, 0x11, 0x00


	//----- nvinfo : EIATTR_KPARAM_INFO
	.align		4
.L_13:
        /*0018*/ 	.byte	0x04, 0x17
        /*001a*/ 	.short	(.L_15 - .L_14)
.L_14:
        /*001c*/ 	.word	0x00000000
        /*0020*/ 	.short	0x0006
        /*0022*/ 	.short	0x0030
        /*0024*/ 	.byte	0x00, 0xf0, 0x11, 0x00


	//----- nvinfo : EIATTR_KPARAM_INFO
	.align		4
.L_15:
        /*0028*/ 	.byte	0x04, 0x17
        /*002a*/ 	.short	(.L_17 - .L_16)
.L_16:
        /*002c*/ 	.word	0x00000000
        /*0030*/ 	.short	0x0005
        /*0032*/ 	.short	0x0028
        /*0034*/ 	.byte	0x00, 0xf4, 0x21, 0x00


	//----- nvinfo : EIATTR_KPARAM_INFO
	.align		4
.L_17:
        /*0038*/ 	.byte	0x04, 0x17
        /*003a*/ 	.short	(.L_19 - .L_18)
.L_18:
        /*003c*/ 	.word	0x00000000
        /*0040*/ 	.short	0x0004
        /*0042*/ 	.short	0x0020
        /*0044*/ 	.byte	0x00, 0xf4, 0x21, 0x00


	//----- nvinfo : EIATTR_KPARAM_INFO
	.align		4
.L_19:
        /*0048*/ 	.byte	0x04, 0x17
        /*004a*/ 	.short	(.L_21 - .L_20)
.L_20:
        /*004c*/ 	.word	0x00000000
        /*0050*/ 	.short	0x0003
        /*0052*/ 	.short	0x0018
        /*0054*/ 	.byte	0x00, 0xf4, 0x21, 0x00


	//----- nvinfo : EIATTR_KPARAM_INFO
	.align		4
.L_21:
        /*0058*/ 	.byte	0x04, 0x17
        /*005a*/ 	.short	(.L_23 - .L_22)
.L_22:
        /*005c*/ 	.word	0x00000000
        /*0060*/ 	.short	0x0002
        /*0062*/ 	.short	0x0010
        /*0064*/ 	.byte	0x00, 0xf4, 0x21, 0x00


	//----- nvinfo : EIATTR_KPARAM_INFO
	.align		4
.L_23:
        /*0068*/ 	.byte	0x04, 0x17
        /*006a*/ 	.short	(.L_25 - .L_24)
.L_24:
        /*006c*/ 	.word	0x00000000
        /*0070*/ 	.short	0x0001
        /*0072*/ 	.short	0x0008
        /*0074*/ 	.byte	0x00, 0xf4, 0x21, 0x00


	//----- nvinfo : EIATTR_KPARAM_INFO
	.align		4
.L_25:
        /*0078*/ 	.byte	0x04, 0x17
        /*007a*/ 	.short	(.L_27 - .L_26)
.L_26:
        /*007c*/ 	.word	0x00000000
        /*0080*/ 	.short	0x0000
        /*0082*/ 	.short	0x0000
        /*0084*/ 	.byte	0x00, 0xf4, 0x21, 0x00


	//----- nvinfo : EIATTR_SPARSE_MMA_MASK
	.align		4
.L_27:
        /*0088*/ 	.byte	0x03, 0x50
        /*008a*/ 	.short	0x0000


	//----- nvinfo : EIATTR_MAXREG_COUNT
	.align		4
        /*008c*/ 	.byte	0x03, 0x1b
        /*008e*/ 	.short	0x00ff


	//----- nvinfo : EIATTR_EXIT_INSTR_OFFSETS
	.align		4
        /*0090*/ 	.byte	0x04, 0x1c
        /*0092*/ 	.short	(.L_29 - .L_28)


	//   ....[0]....
.L_28:
        /*0094*/ 	.word	0x00000560


	//   ....[1]....
        /*0098*/ 	.word	0x000005b0


	//----- nvinfo : EIATTR_REQNTID
	.align		4
.L_29:
        /*009c*/ 	.byte	0x04, 0x10
        /*009e*/ 	.short	(.L_31 - .L_30)
.L_30:
        /*00a0*/ 	.word	0x00000080
        /*00a4*/ 	.word	0x00000001
        /*00a8*/ 	.word	0x00000001


	//----- nvinfo : EIATTR_CBANK_PARAM_SIZE
	.align		4
.L_31:
        /*00ac*/ 	.byte	0x03, 0x19
        /*00ae*/ 	.short	0x0038


	//----- nvinfo : EIATTR_PARAM_CBANK
	.align		4
        /*00b0*/ 	.byte	0x04, 0x0a
        /*00b2*/ 	.short	(.L_33 - .L_32)
	.align		4
.L_32:
        /*00b4*/ 	.word	index@(.nv.constant0.triton_poi_fused__native_batch_norm_legit_no_training_leaky_relu_33)
        /*00b8*/ 	.short	0x0210
        /*00ba*/ 	.short	0x0038


	//----- nvinfo : EIATTR_SW_WAR
	.align		4
.L_33:
        /*00bc*/ 	.byte	0x04, 0x36
        /*00be*/ 	.short	(.L_35 - .L_34)
.L_34:
        /*00c0*/ 	.word	0x00000008
.L_35:


//--------------------- .nv.callgraph             --------------------------
	.section	.nv.callgraph,"",@"SHT_CUDA_CALLGRAPH"
	.align	4
	.sectionentsize	8
	.align		4
        /*0000*/ 	.word	0x00000000
	.align		4
        /*0004*/ 	.word	0xffffffff
	.align		4
        /*0008*/ 	.word	0x00000000
	.align		4
        /*000c*/ 	.word	0xfffffffe
	.align		4
        /*0010*/ 	.word	0x00000000
	.align		4
        /*0014*/ 	.word	0xfffffffd
	.align		4
        /*0018*/ 	.word	0x00000000
	.align		4
        /*001c*/ 	.word	0xfffffffc


//--------------------- .nv.constant4             --------------------------
	.section	.nv.constant4,"a",@progbits
	.align	8
	.align		8
.nv.constant4:
        /*0000*/ 	.dword	_$_str
	.align		8
        /*0008*/ 	.dword	_$_str_$_2


//--------------------- .text.triton_poi_fused__native_batch_norm_legit_no_training_leaky_relu_33 --------------------------
	.section	.text.triton_poi_fused__native_batch_norm_legit_no_training_leaky_relu_33,"ax",@progbits
	.sectionflags	@"SHF_BARRIERS=1"
	.align	128
        .global         triton_poi_fused__native_batch_norm_legit_no_training_leaky_relu_33
        .type           triton_poi_fused__native_batch_norm_legit_no_training_leaky_relu_33,@function
        .size           triton_poi_fused__native_batch_norm_legit_no_training_leaky_relu_33,(.L_x_1 - triton_poi_fused__native_batch_norm_legit_no_training_leaky_relu_33)
        .other          triton_poi_fused__native_batch_norm_legit_no_training_leaky_relu_33,@"STO_CUDA_ENTRY STV_DEFAULT"
triton_poi_fused__native_batch_norm_legit_no_training_leaky_relu_33:
.text.triton_poi_fused__native_batch_norm_legit_no_training_leaky_relu_33:
[----:B------:R-:W0:Y:S01]  /*0000*/  LDC R1, c[0x0][0x28] ;  /* 0x00000a00ff017b82 */ /* 0x000e220000000800 */
[----:B------:R-:W1:Y:S07]  /*0010*/  S2R R10, SR_TID.X ;  /* 0x00000000000a7919 */ /* 0x000e6e0000002100 */
[----:B------:R-:W2:Y:S01]  /*0020*/  LDC.64 R6, c[0x0][0x220] ;  /* 0x00008800ff067b82 */ /* 0x000ea20000000a00 */
[----:B------:R-:W-:Y:S01]  /*0030*/  CS2R R2, SRZ ;  /* 0x0000000000027805 */ /* 0x000fe2000001ff00 */
[----:B------:R-:W-:Y:S01]  /*0040*/  ULDC.64 UR6, c[0x0][0x208] ;  /* 0x0000820000067ab9 */ /* 0x000fe20000000a00 */
[----:B------:R-:W3:Y:S01]  /*0050*/  S2R R0, SR_CTAID.X ;  /* 0x0000000000007919 */ /* 0x000ee20000002500 */
[----:B------:R-:W4:Y:S04]  /*0060*/  S2R R11, SR_CTAID.Y ;  /* 0x00000000000b7919 */ /* 0x000f280000002600 */
[----:B------:R-:W5:Y:S08]  /*0070*/  LDC.64 R16, c[0x0][0x210] ;  /* 0x00008400ff107b82 */ /* 0x000f700000000a00 */
[----:B------:R-:W5:Y:S08]  /*0080*/  LDC.64 R20, c[0x0][0x218] ;  /* 0x00008600ff147b82 */ /* 0x000f700000000a00 */
[----:B------:R-:W5:Y:S01]  /*0090*/  LDC.64 R14, c[0x0][0x230] ;  /* 0x00008c00ff0e7b82 */ /* 0x000f620000000a00 */
[----:B-1----:R-:W-:-:S07]  /*00a0*/  IMAD.SHL.U32 R13, R10, 0x2, RZ ;  /* 0x000000020a0d7824 */ /* 0x002fce00078e00ff */
[----:B------:R-:W1:Y:S01]  /*00b0*/  LDC.64 R8, c[0x0][0x228] ;  /* 0x00008a00ff087b82 */ /* 0x000e620000000a00 */
[----:B------:R-:W-:-:S04]  /*00c0*/  LOP3.LUT R13, R13, 0xfe, RZ, 0xc0, !PT ;  /* 0x000000fe0d0d7812 */ /* 0x000fc800078ec0ff */
[----:B---3--:R-:W-:-:S04]  /*00d0*/  PRMT R12, R13, 0x6540, R0 ;  /* 0x000065400d0c7816 */ /* 0x008fc80000000000 */
[C---:B------:R-:W-:Y:S01]  /*00e0*/  ISETP.GE.AND P2, PT, R12.reuse, 0x200, PT ;  /* 0x000002000c00780c */ /* 0x040fe20003f46270 */
[----:B--2---:R-:W-:-:S12]  /*00f0*/  IMAD.WIDE R6, R12, 0x4, R6 ;  /* 0x000000040c067825 */ /* 0x004fd800078e0206 */
[----:B------:R2:W3:Y:S01]  /*0100*/  @!P2 LDG.E.EL.64 R2, desc[UR6][R6.64] ;  /* 0x000000060602a981 */ /* 0x0004e2000c2e1b00 */
[C---:B----4-:R-:W-:Y:S01]  /*0110*/  ISETP.GE.AND P0, PT, R11.reuse, 0x10, PT ;  /* 0x000000100b00780c */ /* 0x050fe20003f06270 */
[----:B------:R-:W-:Y:S02]  /*0120*/  IMAD R5, R11, 0x200, R12 ;  /* 0x000002000b057824 */ /* 0x000fe400078e020c */
[C---:B0----5:R-:W-:Y:S01]  /*0130*/  IMAD.WIDE R20, R12.reuse, 0x4, R20 ;  /* 0x000000040c147825 */ /* 0x061fe200078e0214 */
[----:B------:R-:W-:-:S03]  /*0140*/  ISETP.LT.AND P1, PT, R12, 0x200, !P0 ;  /* 0x000002000c00780c */ /* 0x000fc60004721270 */
[----:B------:R-:W-:Y:S01]  /*0150*/  IMAD.WIDE R16, R5, 0x4, R16 ;  /* 0x0000000405107825 */ /* 0x000fe200078e0210 */
[----:B------:R-:W-:Y:S02]  /*0160*/  CS2R R4, SRZ ;  /* 0x0000000000047805 */ /* 0x000fe4000001ff00 */
[----:B--2---:R-:W-:Y:S02]  /*0170*/  CS2R R6, SRZ ;  /* 0x0000000000067805 */ /* 0x004fe4000001ff00 */
[----:B------:R-:W-:Y:S01]  /*0180*/  CS2R R18, SRZ ;  /* 0x0000000000127805 */ /* 0x000fe2000001ff00 */
[C---:B------:R-:W-:Y:S01]  /*0190*/  IMAD.WIDE R22, R12.reuse, 0x4, R14 ;  /* 0x000000040c167825 */ /* 0x040fe200078e020e */
[----:B------:R-:W-:Y:S01]  /*01a0*/  CS2R R14, SRZ ;  /* 0x00000000000e7805 */ /* 0x000fe2000001ff00 */
[----:B------:R-:W2:Y:S02]  /*01b0*/  @!P2 LDG.E.EL.64 R4, desc[UR6][R20.64] ;  /* 0x000000061404a981 */ /* 0x000ea4000c2e1b00 */
[----:B-1----:R-:W-:-:S02]  /*01c0*/  IMAD.WIDE R8, R12, 0x4, R8 ;  /* 0x000000040c087825 */ /* 0x002fc400078e0208 */
[----:B------:R-:W2:Y:S04]  /*01d0*/  @P1 LDG.E.EL.64 R6, desc[UR6][R16.64] ;  /* 0x0000000610061981 */ /* 0x000ea8000c2e1b00 */
[----:B------:R0:W4:Y:S04]  /*01e0*/  @!P2 LDG.E.EL.64 R14, desc[UR6][R8.64] ;  /* 0x00000006080ea981 */ /* 0x000128000c2e1b00 */
[----:B------:R-:W4:Y:S01]  /*01f0*/  @!P2 LDG.E.EL.64 R18, desc[UR6][R22.64] ;  /* 0x000000061612a981 */ /* 0x000f22000c2e1b00 */
[----:B0-----:R-:W-:Y:S01]  /*0200*/  IMAD.MOV.U32 R9, RZ, RZ, 0x3e800000 ;  /* 0x3e800000ff097424 */ /* 0x001fe200078e00ff */
[----:B------:R-:W0:Y:S01]  /*0210*/  S2UR UR5, SR_CgaCtaId ;  /* 0x00000000000579c3 */ /* 0x000e220000008800 */
[----:B------:R-:W-:-:S02]  /*0220*/  UMOV UR4, 0x400 ;  /* 0x0000040000047882 */ /* 0x000fc40000000000 */
[----:B0-----:R-:W-:-:S06]  /*0230*/  UPRMT UR4, UR5, 0x654, UR4 ;  /* 0x0000065405047896 */ /* 0x001fcc0008000004 */
[----:B------:R-:W-:Y:S01]  /*0240*/  LEA R13, R13, UR4, 0x2 ;  /* 0x000000040d0d7c11 */ /* 0x000fe2000f8e10ff */
[----:B---3--:R-:W-:Y:S01]  /*0250*/  FADD R2, R2, 9.9999997473787516356e-06 ;  /* 0x3727c5ac02027421 */ /* 0x008fe20000000000 */
[----:B------:R-:W-:-:S03]  /*0260*/  FADD R3, R3, 9.9999997473787516356e-06 ;  /* 0x3727c5ac03037421 */ /* 0x000fc60000000000 */
[----:B------:R-:W0:Y:S08]  /*0270*/  MUFU.SQRT R12, R2 ;  /* 0x00000002000c7308 */ /* 0x000e300000002000 */
[----:B------:R-:W1:Y:S01]  /*0280*/  MUFU.SQRT R20, R3 ;  /* 0x0000000300147308 */ /* 0x000e620000002000 */
[C---:B0-----:R-:W-:Y:S02]  /*0290*/  FSETP.GT.AND P1, PT, R12.reuse, 8.50705917302346158658e+37, PT ;  /* 0x7e8000000c00780b */ /* 0x041fe40003f24000 */
[----:B------:R-:W-:-:S02]  /*02a0*/  FSETP.GEU.AND P3, PT, R12, 1.175494350822287508e-38, PT ;  /* 0x008000000c00780b */ /* 0x000fc40003f6e000 */
[C---:B-1----:R-:W-:Y:S02]  /*02b0*/  FSETP.GT.AND P2, PT, R20.reuse, 8.50705917302346158658e+37, PT ;  /* 0x7e8000001400780b */ /* 0x042fe40003f44000 */
[----:B------:R-:W-:-:S07]  /*02c0*/  FSETP.GEU.AND P4, PT, R20, 1.175494350822287508e-38, PT ;  /* 0x008000001400780b */ /* 0x000fce0003f8e000 */
[----:B------:R-:W-:-:S04]  /*02d0*/  @P1 FMUL R12, R12, 0.25 ;  /* 0x3e8000000c0c1820 */ /* 0x000fc80000400000 */
[----:B------:R-:W-:Y:S01]  /*02e0*/  @!P3 FMUL R12, R12, 16777216 ;  /* 0x4b8000000c0cb820 */ /* 0x000fe20000400000 */
[----:B------:R-:W-:-:S04]  /*02f0*/  @P2 FMUL R20, R20, 0.25 ;  /* 0x3e80000014142820 */ /* 0x000fc80000400000 */
[----:B------:R-:W-:Y:S01]  /*0300*/  @!P4 FMUL R20, R20, 16777216 ;  /* 0x4b8000001414c820 */ /* 0x000fe20000400000 */
[----:B------:R-:W0:Y:S01]  /*0310*/  MUFU.RCP R12, R12 ;  /* 0x0000000c000c7308 */ /* 0x000e220000001000 */
[----:B------:R-:W-:-:S07]  /*0320*/  FSEL R3, R9, 1, P1 ;  /* 0x3f80000009037808 */ /* 0x000fce0000800000 */
[----:B------:R-:W1:Y:S01]  /*0330*/  MUFU.RCP R20, R20 ;  /* 0x0000001400147308 */ /* 0x000e620000001000 */
[----:B------:R-:W-:Y:S01]  /*0340*/  FSEL R9, R9, 1, P2 ;  /* 0x3f80000009097808 */ /* 0x000fe20001000000 */
[----:B------:R-:W-:-:S04]  /*0350*/  @!P3 FMUL R3, R3, 16777216 ;  /* 0x4b8000000303b820 */ /* 0x000fc80000400000 */
[----:B------:R-:W-:Y:S01]  /*0360*/  @!P4 FMUL R9, R9, 16777216 ;  /* 0x4b8000000909c820 */ /* 0x000fe20000400000 */
[----:B0-----:R-:W-:Y:S01]  /*0370*/  FMUL R3, R12, R3 ;  /* 0x000000030c037220 */ /* 0x001fe20000400000 */
[----:B--2---:R-:W-:Y:S01]  /*0380*/  FADD R4, -R4, R6 ;  /* 0x0000000604047221 */ /* 0x004fe20000000100 */
[----:B------:R-:W-:Y:S01]  /*0390*/  FADD R5, -R5, R7 ;  /* 0x0000000705057221 */ /* 0x000fe20000000100 */
[----:B-1----:R-:W-:Y:S02]  /*03a0*/  FMUL R2, R20, R9 ;  /* 0x0000000914027220 */ /* 0x002fe40000400000 */
[----:B------:R-:W-:Y:S02]  /*03b0*/  FMUL R3, R4, R3 ;  /* 0x0000000304037220 */ /* 0x000fe40000400000 */
[----:B------:R-:W-:Y:S02]  /*03c0*/  FMUL R2, R5, R2 ;  /* 0x0000000205027220 */ /* 0x000fe40000400000 */
[----:B----4-:R-:W-:-:S02]  /*03d0*/  FFMA R14, R3, R14, R18 ;  /* 0x0000000e030e7223 */ /* 0x010fc40000000012 */
[----:B------:R-:W-:-:S03]  /*03e0*/  FFMA R15, R2, R15, R19 ;  /* 0x0000000f020f7223 */ /* 0x000fc60000000013 */
[----:B------:R-:W-:Y:S01]  /*03f0*/  FSETP.GT.AND P1, PT, R14, RZ, PT ;  /* 0x000000ff0e00720b */ /* 0x000fe20003f24000 */
[----:B------:R-:W0:Y:S01]  /*0400*/  LDC.64 R2, c[0x0][0x238] ;  /* 0x00008e00ff027b82 */ /* 0x000e220000000a00 */
[----:B------:R-:W-:-:S11]  /*0410*/  FSETP.GT.AND P2, PT, R15, RZ, PT ;  /* 0x000000ff0f00720b */ /* 0x000fd60003f44000 */
[----:B------:R-:W-:Y:S02]  /*0420*/  @!P1 FMUL R14, R14, 0.10000000149011611938 ;  /* 0x3dcccccd0e0e9820 */ /* 0x000fe40000400000 */
[----:B------:R-:W-:-:S05]  /*0430*/  @!P2 FMUL R15, R15, 0.10000000149011611938 ;  /* 0x3dcccccd0f0fa820 */ /* 0x000fca0000400000 */
[----:B------:R-:W-:Y:S01]  /*0440*/  STS.64 [R13], R14 ;  /* 0x0000000e0d007388 */ /* 0x000fe20000000a00 */
[----:B------:R-:W-:-:S04]  /*0450*/  LOP3.LUT R5, R10, 0x7f, RZ, 0xc0, !PT ;  /* 0x0000007f0a057812 */ /* 0x000fc800078ec0ff */
[----:B------:R-:W-:Y:S01]  /*0460*/  LEA R7, R5, UR4, 0x2 ;  /* 0x0000000405077c11 */ /* 0x000fe2000f8e10ff */
[----:B------:R-:W-:Y:S01]  /*0470*/  BAR.SYNC.DEFER_BLOCKING 0x0 ;  /* 0x0000000000007b1d */ /* 0x000fe20000010000 */
[----:B------:R-:W-:-:S04]  /*0480*/  SHF.R.S32.HI R4, RZ, 0x1f, R11 ;  /* 0x0000001fff047819 */ /* 0x000fc8000001140b */
[----:B------:R-:W-:-:S04]  /*0490*/  LEA.HI R4, R4, R11, RZ, 0x2 ;  /* 0x0000000b04047211 */ /* 0x000fc800078f10ff */
[C---:B------:R-:W-:Y:S01]  /*04a0*/  SHF.L.U32 R6, R4.reuse, 0x9, RZ ;  /* 0x0000000904067819 */ /* 0x040fe200000006ff */
[----:B------:R-:W1:Y:S01]  /*04b0*/  LDS R9, [R7] ;  /* 0x0000000007097984 */ /* 0x000e620000000800 */
[----:B------:R-:W-:Y:S02]  /*04c0*/  LOP3.LUT R4, R4, 0xfffffffc, RZ, 0xc0, !PT ;  /* 0xfffffffc04047812 */ /* 0x000fe400078ec0ff */
[----:B------:R-:W-:Y:S02]  /*04d0*/  LOP3.LUT R6, R6, 0xfffff800, RZ, 0xc0, !PT ;  /* 0xfffff80006067812 */ /* 0x000fe400078ec0ff */
[----:B------:R-:W-:Y:S02]  /*04e0*/  PRMT R0, R5, 0x6540, R0 ;  /* 0x0000654005007816 */ /* 0x000fe40000000000 */
[----:B------:R-:W-:Y:S02]  /*04f0*/  IADD3 R11, R6, R11, -R4 ;  /* 0x0000000b060b7210 */ /* 0x000fe40007ffe804 */
[----:B------:R-:W-:-:S02]  /*0500*/  LOP3.LUT R6, R0, 0x80, RZ, 0xfc, !PT ;  /* 0x0000008000067812 */ /* 0x000fc400078efcff */
[----:B------:R-:W-:Y:S02]  /*0510*/  ISETP.LT.AND P1, PT, R0, 0x200, !P0 ;  /* 0x000002000000780c */ /* 0x000fe40004721270 */
[----:B------:R-:W-:Y:S01]  /*0520*/  ISETP.LT.AND P0, PT, R6, 0x200, !P0 ;  /* 0x000002000600780c */ /* 0x000fe20004701270 */
[----:B------:R-:W-:-:S04]  /*0530*/  IMAD R5, R0, 0x4, R11 ;  /* 0x0000000400057824 */ /* 0x000fc800078e020b */
[----:B0-----:R-:W-:-:S06]  /*0540*/  IMAD.WIDE R4, R5, 0x4, R2 ;  /* 0x0000000405047825 */ /* 0x001fcc00078e0202 */
[----:B-1----:R0:W-:Y:S02]  /*0550*/  @P1 STG.E desc[UR6][R4.64], R9 ;  /* 0x0000000904001986 */ /* 0x0021e4000c101906 */
[----:B0-----:R-:W-:Y:S05]  /*0560*/  @!P0 EXIT ;  /* 0x000000000000894d */ /* 0x001fea0003800000 */
[----:B------:R-:W0:Y:S01]  /*0570*/  LDS R7, [R7+0x200] ;  /* 0x0002000007077984 */ /* 0x000e220000000800 */
[----:B------:R-:W-:-:S05]  /*0580*/  LEA R11, R6, R11, 0x2 ;  /* 0x0000000b060b7211 */ /* 0x000fca00078e10ff */
[----:B------:R-:W-:-:S05]  /*0590*/  IMAD.WIDE R2, R11, 0x4, R2 ;  /* 0x000000040b027825 */ /* 0x000fca00078e0202 */
[----:B0-----:R-:W-:Y:S01]  /*05a0*/  STG.E desc[UR6][R2.64], R7 ;  /* 0x0000000702007986 */ /* 0x001fe2000c101906 */
[----:B------:R-:W-:Y:S05]  /*05b0*/  EXIT ;  /* 0x000000000000794d */ /* 0x000fea0003800000 */
.L_x_0:
[----:B------:R-:W-:-:S00]  /*05c0*/  BRA `(.L_x_0) ;  /* 0xfffffffc00fc7947 */ /* 0x000fc0000383ffff */
[----:B------:R-:W-:-:S00]  /*05d0*/  NOP ;  /* 0x0000000000007918 */ /* 0x000fc00000000000 */
        /* <DEDUP_REMOVED lines=10> */
.L_x_1:


//--------------------- .nv.global.init           --------------------------
	.section	.nv.global.init,"aw",@progbits
.nv.global.init:
	.type		_$_str,@object
	.size		_$_str,(_$_str_$_2 - _$_str)
_$_str:
        /*0000*/ 	.byte	0x5f, 0x5f, 0x43, 0x55, 0x44, 0x41, 0x5f, 0x46, 0x54, 0x5a, 0x00
	.type		_$_str_$_2,@object
	.size		_$_str_$_2,(.L_1 - _$_str_$_2)
_$_str_$_2:
        /*000b*/ 	.byte	0x5f, 0x5f, 0x43, 0x55, 0x44, 0x41, 0x5f, 0x50, 0x52, 0x45, 0x43, 0x5f, 0x53, 0x51, 0x52, 0x54
        /*001b*/ 	.byte	0x00
.L_1:


//--------------------- .nv.shared.triton_poi_fused__native_batch_norm_legit_no_training_leaky_relu_33 --------------------------
	.section	.nv.shared.triton_poi_fused__native_batch_norm_legit_no_training_leaky_relu_33,"aw",@nobits
	.sectionflags	@""
	.align	16
	.zero		1024


//--------------------- .nv.constant0.triton_poi_fused__native_batch_norm_legit_no_training_leaky_relu_33 --------------------------
	.section	.nv.constant0.triton_poi_fused__native_batch_norm_legit_no_training_leaky_relu_33,"a",@progbits
	.sectionflags	@""
	.align	4
.nv.constant0.triton_poi_fused__native_batch_norm_legit_no_training_leaky_relu_33:
	.zero		584
